	.headerflags	@"EF_CUDA_TEXMODE_UNIFIED EF_CUDA_64BIT_ADDRESS EF_CUDA_ACCELERATORS EF_CUDA_SM90 EF_CUDA_VIRTUAL_SM(EF_CUDA_SM90)"
	.elftype	@"ET_EXEC"


//--------------------- .nv.info                  --------------------------
	.section	.nv.info,"",@"SHT_CUDA_INFO"
	.align	4


	//----- nvinfo : EIATTR_REGCOUNT
	.align		4
        /*0000*/ 	.byte	0x04, 0x2f
        /*0002*/ 	.short	(.L_1 - .L_0)
	.align		4
.L_0:
        /*0004*/ 	.word	index@(triton_poi_fused_add_clamp_128)
        /*0008*/ 	.word	0x0000000b


	//----- nvinfo : EIATTR_MIN_STACK_SIZE
	.align		4
.L_1:
        /*000c*/ 	.byte	0x04, 0x12
        /*000e*/ 	.short	(.L_3 - .L_2)
	.align		4
.L_2:
        /*0010*/ 	.word	index@(triton_poi_fused_add_clamp_128)
        /*0014*/ 	.word	0x00000000


	//----- nvinfo : EIATTR_FRAME_SIZE
	.align		4
.L_3:
        /*0018*/ 	.byte	0x04, 0x11
        /*001a*/ 	.short	(.L_5 - .L_4)
	.align		4
.L_4:
        /*001c*/ 	.word	index@(triton_poi_fused_add_clamp_128)
        /*0020*/ 	.word	0x00000000


	//----- nvinfo : EIATTR_MIN_STACK_SIZE
	.align		4
.L_5:
        /*0024*/ 	.byte	0x04, 0x12
        /*0026*/ 	.short	(.L_7 - .L_6)
	.align		4
.L_6:
        /*0028*/ 	.word	index@(triton_poi_fused_add_clamp_128)
        /*002c*/ 	.word	0x00000000
.L_7:


//--------------------- .nv.info.triton_poi_fused_add_clamp_128 --------------------------
	.section	.nv.info.triton_poi_fused_add_clamp_128,"",@"SHT_CUDA_INFO"
	.sectionflags	@""
	.align	4


	//----- nvinfo : EIATTR_CUDA_API_VERSION
	.align		4
        /*0000*/ 	.byte	0x04, 0x37
        /*0002*/ 	.short	(.L_9 - .L_8)
.L_8:
        /*0004*/ 	.word	0x0000007c


	//----- nvinfo : EIATTR_KPARAM_INFO
	.align		4
.L_9:
        /*0008*/ 	.byte	0x04, 0x17
        /*000a*/ 	.short	(.L_11 - .L_10)
.L_10:
        /*000c*/ 	.word	0x00000000
        /*0010*/ 	.short	0x0001
        /*0012*/ 	.short	0x0008
        /*0014*/ 	.byte	0x00, 0xf0, 0x11, 0x00


	//----- nvinfo : EIATTR_KPARAM_INFO
	.align		4
.L_11:
        /*0018*/ 	.byte	0x04, 0x17
        /*001a*/ 	.short	(.L_13 - .L_12)
.L_12:
        /*001c*/ 	.word	0x00000000
        /*0020*/ 	.short	0x0000
        /*0022*/ 	.short	0x0000
        /*0024*/ 	.byte	0x00, 0xf4, 0x21, 0x00


	//----- nvinfo : EIATTR_SPARSE_MMA_MASK
	.align		4
.L_13:
        /*0028*/ 	.byte	0x03, 0x50
        /*002a*/ 	.short	0x0000


	//----- nvinfo : EIATTR_MAXREG_COUNT
	.align		4
        /*002c*/ 	.byte	0x03, 0x1b
        /*002e*/ 	.short	0x00ff


	//----- nvinfo : EIATTR_EXIT_INSTR_OFFSETS
	.align		4
        /*0030*/ 	.byte	0x04, 0x1c
        /*0032*/ 	.short	(.L_15 - .L_14)


	//   ....[0]....
.L_14:
        /*0034*/ 	.word	0x000001b0


	//   ....[1]....
        /*0038*/ 	.word	0x00000200


	//----- nvinfo : EIATTR_REQNTID
	.align		4
.L_15:
        /*003c*/ 	.byte	0x04, 0x10
        /*003e*/ 	.short	(.L_17 - .L_16)
.L_16:
        /*0040*/ 	.word	0x00000020
        /*0044*/ 	.word	0x00000001
        /*0048*/ 	.word	0x00000001


	//----- nvinfo : EIATTR_CBANK_PARAM_SIZE
	.align		4
.L_17:
        /*004c*/ 	.byte	0x03, 0x19
        /*004e*/ 	.short	0x000c


	//----- nvinfo : EIATTR_PARAM_CBANK
	.align		4
        /*0050*/ 	.byte	0x04, 0x0a
        /*0052*/ 	.short	(.L_19 - .L_18)
	.align		4
.L_18:
        /*0054*/ 	.word	index@(.nv.constant0.triton_poi_fused_add_clamp_128)
        /*0058*/ 	.short	0x0210
        /*005a*/ 	.short	0x000c


	//----- nvinfo : EIATTR_SW_WAR
	.align		4
.L_19:
        /*005c*/ 	.byte	0x04, 0x36
        /*005e*/ 	.short	(.L_21 - .L_20)
.L_20:
        /*0060*/ 	.word	0x00000008
.L_21:


//--------------------- .nv.callgraph             --------------------------
	.section	.nv.callgraph,"",@"SHT_CUDA_CALLGRAPH"
	.align	4
	.sectionentsize	8
	.align		4
        /*0000*/ 	.word	0x00000000
	.align		4
        /*0004*/ 	.word	0xffffffff
	.align		4
        /*0008*/ 	.word	0x00000000
	.align		4
        /*000c*/ 	.word	0xfffffffe
	.align		4
        /*0010*/ 	.word	0x00000000
	.align		4
        /*0014*/ 	.word	0xfffffffd
	.align		4
        /*0018*/ 	.word	0x00000000
	.align		4
        /*001c*/ 	.word	0xfffffffc


//--------------------- .text.triton_poi_fused_add_clamp_128 --------------------------
	.section	.text.triton_poi_fused_add_clamp_128,"ax",@progbits
	.align	128
        .global         triton_poi_fused_add_clamp_128
        .type           triton_poi_fused_add_clamp_128,@function
        .size           triton_poi_fused_add_clamp_128,(.L_x_1 - triton_poi_fused_add_clamp_128)
        .other          triton_poi_fused_add_clamp_128,@"STO_CUDA_ENTRY STV_DEFAULT"
triton_poi_fused_add_clamp_128:
.text.triton_poi_fused_add_clamp_128:
[----:B------:R-:W0:Y:S02]  /*0000*/  LDC R1, c[0x0][0x28] ;  /* 0x00000a00ff017b82 */ /* 0x000e240000000800 */
[----:B------:R-:W1:Y:S01]  /*0010*/  S2R R0, SR_TID.X ;  /* 0x0000000000007919 */ /* 0x000e620000002100 */
[----:B------:R-:W-:Y:S01]  /*0020*/  IMAD.MOV.U32 R3, RZ, RZ, 0x3f000000 ;  /* 0x3f000000ff037424 */ /* 0x000fe200078e00ff */
[----:B------:R-:W2:Y:S01]  /*0030*/  S2R R5, SR_CTAID.X ;  /* 0x0000000000057919 */ /* 0x000ea20000002500 */
[----:B-1----:R-:W-:-:S05]  /*0040*/  IMAD.SHL.U32 R0, R0, 0x2, RZ ;  /* 0x0000000200007824 */ /* 0x002fca00078e00ff */
[----:B------:R-:W-:-:S05]  /*0050*/  LOP3.LUT R0, R0, 0x3e, RZ, 0xc0, !PT ;  /* 0x0000003e00007812 */ /* 0x000fca00078ec0ff */
[----:B--2---:R-:W-:-:S05]  /*0060*/  IMAD R5, R5, 0x40, R0 ;  /* 0x0000004005057824 */ /* 0x004fca00078e0200 */
[----:B------:R-:W-:Y:S02]  /*0070*/  IADD3 R0, R5, 0x1, RZ ;  /* 0x0000000105007810 */ /* 0x000fe40007ffe0ff */
[----:B------:R-:W-:Y:S02]  /*0080*/  I2FP.F32.S32 R2, R5 ;  /* 0x0000000500027245 */ /* 0x000fe40000201400 */
[----:B------:R-:W-:Y:S02]  /*0090*/  I2FP.F32.S32 R0, R0 ;  /* 0x0000000000007245 */ /* 0x000fe40000201400 */
[----:B------:R-:W-:Y:S01]  /*00a0*/  ISETP.GE.AND P0, PT, R5, 0x40, PT ;  /* 0x000000400500780c */ /* 0x000fe20003f06270 */
[----:B------:R-:W-:Y:S02]  /*00b0*/  FADD R2, R2, 0.5 ;  /* 0x3f00000002027421 */ /* 0x000fe40000000000 */
[----:B------:R-:W-:Y:S02]  /*00c0*/  FADD R0, R0, 0.5 ;  /* 0x3f00000000007421 */ /* 0x000fe40000000000 */
[----:B------:R-:W-:-:S02]  /*00d0*/  FFMA R2, R2, R3, -0.5 ;  /* 0xbf00000002027423 */ /* 0x000fc40000000003 */
[----:B------:R-:W-:-:S03]  /*00e0*/  FFMA R0, R0, R3, -0.5 ;  /* 0xbf00000000007423 */ /* 0x000fc60000000003 */
[----:B------:R-:W-:Y:S02]  /*00f0*/  FMNMX R4, RZ, R2, !PT ;  /* 0x00000002ff047209 */ /* 0x000fe40007800000 */
[----:B------:R-:W-:Y:S01]  /*0100*/  FMNMX R0, RZ, R0, !PT ;  /* 0x00000000ff007209 */ /* 0x000fe20007800000 */
[----:B------:R-:W1:Y:S03]  /*0110*/  LDC.64 R2, c[0x0][0x210] ;  /* 0x00008400ff027b82 */ /* 0x000e660000000a00 */
[----:B------:R-:W2:Y:S08]  /*0120*/  F2I.TRUNC.NTZ R4, R4 ;  /* 0x0000000400047305 */ /* 0x000eb0000020f100 */
[----:B------:R-:W3:Y:S01]  /*0130*/  F2I.TRUNC.NTZ R0, R0 ;  /* 0x0000000000007305 */ /* 0x000ee2000020f100 */
[----:B--2---:R-:W-:-:S05]  /*0140*/  VIMNMX R6, R4, 0x1e, PT ;  /* 0x0000001e04067848 */ /* 0x004fca0003fe0100 */
[----:B------:R-:W-:Y:S02]  /*0150*/  VIADD R6, R6, 0x1 ;  /* 0x0000000106067836 */ /* 0x000fe40000000000 */
[----:B-1----:R-:W-:Y:S01]  /*0160*/  IMAD.WIDE R2, R5, 0x8, R2 ;  /* 0x0000000805027825 */ /* 0x002fe200078e0202 */
[----:B---3--:R-:W-:Y:S02]  /*0170*/  VIMNMX R7, R0, 0x1e, PT ;  /* 0x0000001e00077848 */ /* 0x008fe40003fe0100 */
[----:B------:R-:W-:Y:S02]  /*0180*/  SHF.R.S32.HI R5, RZ, 0x1f, R6 ;  /* 0x0000001fff057819 */ /* 0x000fe40000011406 */
[----:B------:R-:W-:-:S04]  /*0190*/  IADD3 R8, R7, 0x1, RZ ;  /* 0x0000000107087810 */ /* 0x000fc80007ffe0ff */
[----:B------:R-:W-:Y:S01]  /*01a0*/  SHF.R.S32.HI R7, RZ, 0x1f, R8 ;  /* 0x0000001fff077819 */ /* 0x000fe20000011408 */
[----:B------:R-:W-:Y:S06]  /*01b0*/  @P0 EXIT ;  /* 0x000000000000094d */ /* 0x000fec0003800000 */
[----:B------:R-:W-:Y:S01]  /*01c0*/  IMAD.MOV.U32 R4, RZ, RZ, R6 ;  /* 0x000000ffff047224 */ /* 0x000fe200078e0006 */
[----:B------:R-:W-:Y:S01]  /*01d0*/  MOV R6, R8 ;  /* 0x0000000800067202 */ /* 0x000fe20000000f00 */
[----:B------:R-:W-:-:S04]  /*01e0*/  ULDC.64 UR4, c[0x0][0x208] ;  /* 0x0000820000047ab9 */ /* 0x000fc80000000a00 */
[----:B------:R-:W-:Y:S01]  /*01f0*/  STG.E.128 desc[UR4][R2.64], R4 ;  /* 0x0000000402007986 */ /* 0x000fe2000c101d04 */
[----:B------:R-:W-:Y:S05]  /*0200*/  EXIT ;  /* 0x000000000000794d */ /* 0x000fea0003800000 */
.L_x_0:
[----:B------:R-:W-:-:S00]  /*0210*/  BRA `(.L_x_0) ;  /* 0xfffffffc00fc7947 */ /* 0x000fc0000383ffff */
[----:B------:R-:W-:-:S00]  /*0220*/  NOP ;  /* 0x0000000000007918 */ /* 0x000fc00000000000 */
        /* <DEDUP_REMOVED lines=13> */
.L_x_1:


//--------------------- .nv.constant0.triton_poi_fused_add_clamp_128 --------------------------
	.section	.nv.constant0.triton_poi_fused_add_clamp_128,"a",@progbits
	.sectionflags	@""
	.align	4
.nv.constant0.triton_poi_fused_add_clamp_128:
	.zero		540
